	.headerflags	@"EF_CUDA_TEXMODE_UNIFIED EF_CUDA_64BIT_ADDRESS EF_CUDA_ACCELERATORS EF_CUDA_SM90 EF_CUDA_VIRTUAL_SM(EF_CUDA_SM90)"
	.elftype	@"ET_EXEC"


//--------------------- .nv.info                  --------------------------
	.section	.nv.info,"",@"SHT_CUDA_INFO"
	.align	4


	//----- nvinfo : EIATTR_REGCOUNT
	.align		4
        /*0000*/ 	.byte	0x04, 0x2f
        /*0002*/ 	.short	(.L_1 - .L_0)
	.align		4
.L_0:
        /*0004*/ 	.word	index@(triton_red_fused__to_copy_add_mul_sum_11)
        /*0008*/ 	.word	0x00000020


	//----- nvinfo : EIATTR_MIN_STACK_SIZE
	.align		4
.L_1:
        /*000c*/ 	.byte	0x04, 0x12
        /*000e*/ 	.short	(.L_3 - .L_2)
	.align		4
.L_2:
        /*0010*/ 	.word	index@(triton_red_fused__to_copy_add_mul_sum_11)
        /*0014*/ 	.word	0x00000000


	//----- nvinfo : EIATTR_FRAME_SIZE
	.align		4
.L_3:
        /*0018*/ 	.byte	0x04, 0x11
        /*001a*/ 	.short	(.L_5 - .L_4)
	.align		4
.L_4:
        /*001c*/ 	.word	index@(triton_red_fused__to_copy_add_mul_sum_11)
        /*0020*/ 	.word	0x00000000


	//----- nvinfo : EIATTR_MIN_STACK_SIZE
	.align		4
.L_5:
        /*0024*/ 	.byte	0x04, 0x12
        /*0026*/ 	.short	(.L_7 - .L_6)
	.align		4
.L_6:
        /*0028*/ 	.word	index@(triton_red_fused__to_copy_add_mul_sum_11)
        /*002c*/ 	.word	0x00000000
.L_7:


//--------------------- .nv.info.triton_red_fused__to_copy_add_mul_sum_11 --------------------------
	.section	.nv.info.triton_red_fused__to_copy_add_mul_sum_11,"",@"SHT_CUDA_INFO"
	.sectionflags	@""
	.align	4


	//----- nvinfo : EIATTR_CUDA_API_VERSION
	.align		4
        /*0000*/ 	.byte	0x04, 0x37
        /*0002*/ 	.short	(.L_9 - .L_8)
.L_8:
        /*0004*/ 	.word	0x0000007c


	//----- nvinfo : EIATTR_KPARAM_INFO
	.align		4
.L_9:
        /*0008*/ 	.byte	0x04, 0x17
        /*000a*/ 	.short	(.L_11 - .L_10)
.L_10:
        /*000c*/ 	.word	0x00000000
        /*0010*/ 	.short	0x0008
        /*0012*/ 	.short	0x0038
        /*0014*/ 	.byte	0x00, 0xf4, 0x21, 0x00


	//----- nvinfo : EIATTR_KPARAM_INFO
	.align		4
.L_11:
        /*0018*/ 	.byte	0x04, 0x17
        /*001a*/ 	.short	(.L_13 - .L_12)
.L_12:
        /*001c*/ 	.word	0x00000000
        /*0020*/ 	.short	0x0007
        /*0022*/ 	.short	0x0034
        /*0024*/ 	.byte	0x00, 0xf0, 0x11, 0x00


	//----- nvinfo : EIATTR_KPARAM_INFO
	.align		4
.L_13:
        /*0028*/ 	.byte	0x04, 0x17
        /*002a*/ 	.short	(.L_15 - .L_14)
.L_14:
        /*002c*/ 	.word	0x00000000
        /*0030*/ 	.short	0x0006
        /*0032*/ 	.short	0x0030
        /*0034*/ 	.byte	0x00, 0xf0, 0x11, 0x00


	//----- nvinfo : EIATTR_KPARAM_INFO
	.align		4
.L_15:
        /*0038*/ 	.byte	0x04, 0x17
        /*003a*/ 	.short	(.L_17 - .L_16)
.L_16:
        /*003c*/ 	.word	0x00000000
        /*0040*/ 	.short	0x0005
        /*0042*/ 	.short	0x0028
        /*0044*/ 	.byte	0x00, 0xf4, 0x21, 0x00


	//----- nvinfo : EIATTR_KPARAM_INFO
	.align		4
.L_17:
        /*0048*/ 	.byte	0x04, 0x17
        /*004a*/ 	.short	(.L_19 - .L_18)
.L_18:
        /*004c*/ 	.word	0x00000000
        /*0050*/ 	.short	0x0004
        /*0052*/ 	.short	0x0020
        /*0054*/ 	.byte	0x00, 0xf4, 0x21, 0x00


	//----- nvinfo : EIATTR_KPARAM_INFO
	.align		4
.L_19:
        /*0058*/ 	.byte	0x04, 0x17
        /*005a*/ 	.short	(.L_21 - .L_20)
.L_20:
        /*005c*/ 	.word	0x00000000
        /*0060*/ 	.short	0x0003
        /*0062*/ 	.short	0x0018
        /*0064*/ 	.byte	0x00, 0xf4, 0x21, 0x00


	//----- nvinfo : EIATTR_KPARAM_INFO
	.align		4
.L_21:
        /*0068*/ 	.byte	0x04, 0x17
        /*006a*/ 	.short	(.L_23 - .L_22)
.L_22:
        /*006c*/ 	.word	0x00000000
        /*0070*/ 	.short	0x0002
        /*0072*/ 	.short	0x0010
        /*0074*/ 	.byte	0x00, 0xf4, 0x21, 0x00


	//----- nvinfo : EIATTR_KPARAM_INFO
	.align		4
.L_23:
        /*0078*/ 	.byte	0x04, 0x17
        /*007a*/ 	.short	(.L_25 - .L_24)
.L_24:
        /*007c*/ 	.word	0x00000000
        /*0080*/ 	.short	0x0001
        /*0082*/ 	.short	0x0008
        /*0084*/ 	.byte	0x00, 0xf4, 0x21, 0x00


	//----- nvinfo : EIATTR_KPARAM_INFO
	.align		4
.L_25:
        /*0088*/ 	.byte	0x04, 0x17
        /*008a*/ 	.short	(.L_27 - .L_26)
.L_26:
        /*008c*/ 	.word	0x00000000
        /*0090*/ 	.short	0x0000
        /*0092*/ 	.short	0x0000
        /*0094*/ 	.byte	0x00, 0xf4, 0x21, 0x00


	//----- nvinfo : EIATTR_SPARSE_MMA_MASK
	.align		4
.L_27:
        /*0098*/ 	.byte	0x03, 0x50
        /*009a*/ 	.short	0x0000


	//----- nvinfo : EIATTR_MAXREG_COUNT
	.align		4
        /*009c*/ 	.byte	0x03, 0x1b
        /*009e*/ 	.short	0x00ff


	//----- nvinfo : EIATTR_COOP_GROUP_MASK_REGIDS
	.align		4
        /*00a0*/ 	.byte	0x04, 0x29
        /*00a2*/ 	.short	(.L_29 - .L_28)


	//   ....[0]....
.L_28:
        /*00a4*/ 	.word	0xffffffff


	//   ....[1]....
        /*00a8*/ 	.word	0xffffffff


	//   ....[2]....
        /*00ac*/ 	.word	0xffffffff


	//   ....[3]....
        /*00b0*/ 	.word	0xffffffff


	//   ....[4]....
        /*00b4*/ 	.word	0xffffffff


	//   ....[5]....
        /*00b8*/ 	.word	0xffffffff


	//   ....[6]....
        /*00bc*/ 	.word	0xffffffff


	//   ....[7]....
        /*00c0*/ 	.word	0xffffffff


	//   ....[8]....
        /*00c4*/ 	.word	0xffffffff


	//   ....[9]....
        /*00c8*/ 	.word	0xffffffff


	//----- nvinfo : EIATTR_COOP_GROUP_INSTR_OFFSETS
	.align		4
.L_29:
        /*00cc*/ 	.byte	0x04, 0x28
        /*00ce*/ 	.short	(.L_31 - .L_30)


	//   ....[0]....
.L_30:
        /*00d0*/ 	.word	0x00000510


	//   ....[1]....
        /*00d4*/ 	.word	0x00000550


	//   ....[2]....
        /*00d8*/ 	.word	0x00000580


	//   ....[3]....
        /*00dc*/ 	.word	0x000005b0


	//   ....[4]....
        /*00e0*/ 	.word	0x000006a0


	//   ....[5]....
        /*00e4*/ 	.word	0x000006b0


	//   ....[6]....
        /*00e8*/ 	.word	0x000006f0


	//   ....[7]....
        /*00ec*/ 	.word	0x00000700


	//   ....[8]....
        /*00f0*/ 	.word	0x00000740


	//   ....[9]....
        /*00f4*/ 	.word	0x00000760


	//----- nvinfo : EIATTR_EXIT_INSTR_OFFSETS
	.align		4
.L_31:
        /*00f8*/ 	.byte	0x04, 0x1c
        /*00fa*/ 	.short	(.L_33 - .L_32)


	//   ....[0]....
.L_32:
        /*00fc*/ 	.word	0x00000850


	//   ....[1]....
        /*0100*/ 	.word	0x000008c0


	//----- nvinfo : EIATTR_REQNTID
	.align		4
.L_33:
        /*0104*/ 	.byte	0x04, 0x10
        /*0106*/ 	.short	(.L_35 - .L_34)
.L_34:
        /*0108*/ 	.word	0x00000100
        /*010c*/ 	.word	0x00000001
        /*0110*/ 	.word	0x00000001


	//----- nvinfo : EIATTR_CBANK_PARAM_SIZE
	.align		4
.L_35:
        /*0114*/ 	.byte	0x03, 0x19
        /*0116*/ 	.short	0x0040


	//----- nvinfo : EIATTR_PARAM_CBANK
	.align		4
        /*0118*/ 	.byte	0x04, 0x0a
        /*011a*/ 	.short	(.L_37 - .L_36)
	.align		4
.L_36:
        /*011c*/ 	.word	index@(.nv.constant0.triton_red_fused__to_copy_add_mul_sum_11)
        /*0120*/ 	.short	0x0210
        /*0122*/ 	.short	0x0040


	//----- nvinfo : EIATTR_SW_WAR
	.align		4
.L_37:
        /*0124*/ 	.byte	0x04, 0x36
        /*0126*/ 	.short	(.L_39 - .L_38)
.L_38:
        /*0128*/ 	.word	0x00000008
.L_39:


//--------------------- .nv.callgraph             --------------------------
	.section	.nv.callgraph,"",@"SHT_CUDA_CALLGRAPH"
	.align	4
	.sectionentsize	8
	.align		4
        /*0000*/ 	.word	0x00000000
	.align		4
        /*0004*/ 	.word	0xffffffff
	.align		4
        /*0008*/ 	.word	0x00000000
	.align		4
        /*000c*/ 	.word	0xfffffffe
	.align		4
        /*0010*/ 	.word	0x00000000
	.align		4
        /*0014*/ 	.word	0xfffffffd
	.align		4
        /*0018*/ 	.word	0x00000000
	.align		4
        /*001c*/ 	.word	0xfffffffc


//--------------------- .text.triton_red_fused__to_copy_add_mul_sum_11 --------------------------
	.section	.text.triton_red_fused__to_copy_add_mul_sum_11,"ax",@progbits
	.sectionflags	@"SHF_BARRIERS=1"
	.align	128
        .global         triton_red_fused__to_copy_add_mul_sum_11
        .type           triton_red_fused__to_copy_add_mul_sum_11,@function
        .size           triton_red_fused__to_copy_add_mul_sum_11,(.L_x_3 - triton_red_fused__to_copy_add_mul_sum_11)
        .other          triton_red_fused__to_copy_add_mul_sum_11,@"STO_CUDA_ENTRY STV_DEFAULT"
triton_red_fused__to_copy_add_mul_sum_11:
.text.triton_red_fused__to_copy_add_mul_sum_11:
[----:B------:R-:W0:Y:S02]  /*0000*/  LDC R1, c[0x0][0x28] ;  /* 0x00000a00ff017b82 */ /* 0x000e240000000800 */
[----:B------:R-:W1:Y:S01]  /*0010*/  LDC R2, c[0x0][0x244] ;  /* 0x00009100ff027b82 */ /* 0x000e620000000800 */
[----:B------:R-:W2:Y:S01]  /*0020*/  S2R R0, SR_TID.X ;  /* 0x0000000000007919 */ /* 0x000ea20000002100 */
[----:B------:R-:W-:Y:S01]  /*0030*/  ULDC.64 UR6, c[0x0][0x208] ;  /* 0x0000820000067ab9 */ /* 0x000fe20000000a00 */
[----:B------:R-:W-:Y:S01]  /*0040*/  HFMA2.MMA R24, -RZ, RZ, 0, 0 ;  /* 0x00000000ff187435 */ /* 0x000fe200000001ff */
[----:B------:R-:W-:Y:S01]  /*0050*/  MOV R4, RZ ;  /* 0x000000ff00047202 */ /* 0x000fe20000000f00 */
[----:B------:R-:W3:Y:S01]  /*0060*/  S2R R5, SR_CTAID.X ;  /* 0x0000000000057919 */ /* 0x000ee20000002500 */
[----:B-1----:R-:W-:Y:S02]  /*0070*/  ISETP.GE.AND P0, PT, R2, 0x1, PT ;  /* 0x000000010200780c */ /* 0x002fe40003f06270 */
[----:B------:R-:W-:Y:S02]  /*0080*/  CS2R R2, SRZ ;  /* 0x0000000000027805 */ /* 0x000fe4000001ff00 */
[----:B--2---:R-:W-:-:S02]  /*0090*/  SHF.L.U32 R6, R0, 0x2, RZ ;  /* 0x0000000200067819 */ /* 0x004fc400000006ff */
[----:B---3--:R-:W-:Y:S02]  /*00a0*/  SHF.L.U32 R5, R5, 0x6, RZ ;  /* 0x0000000605057819 */ /* 0x008fe400000006ff */
[----:B------:R-:W-:-:S05]  /*00b0*/  LOP3.LUT R6, R6, 0x3c, RZ, 0xc0, !PT ;  /* 0x0000003c06067812 */ /* 0x000fca00078ec0ff */
[----:B------:R-:W-:Y:S05]  /*00c0*/  @!P0 BRA `(.L_x_0) ;  /* 0x00000004000c8947 */ /* 0x000fea0003800000 */
[----:B------:R-:W-:Y:S02]  /*00d0*/  SHF.R.U32.HI R8, RZ, 0x4, R0 ;  /* 0x00000004ff087819 */ /* 0x000fe40000011600 */
[----:B------:R-:W-:Y:S02]  /*00e0*/  CS2R R2, SRZ ;  /* 0x0000000000027805 */ /* 0x000fe4000001ff00 */
[----:B------:R-:W-:Y:S01]  /*00f0*/  MOV R24, RZ ;  /* 0x000000ff00187202 */ /* 0x000fe20000000f00 */
[----:B------:R-:W-:Y:S01]  /*0100*/  UMOV UR4, URZ ;  /* 0x0000003f00047c82 */ /* 0x000fe20008000000 */
[----:B------:R-:W-:Y:S02]  /*0110*/  SGXT.U32 R8, R8, 0x4 ;  /* 0x000000040808781a */ /* 0x000fe40000000000 */
[----:B------:R-:W-:Y:S02]  /*0120*/  MOV R4, RZ ;  /* 0x000000ff00047202 */ /* 0x000fe40000000f00 */
[----:B------:R-:W-:-:S04]  /*0130*/  LEA R7, R8, R5, 0xc ;  /* 0x0000000508077211 */ /* 0x000fc800078e60ff */
[----:B------:R-:W-:-:S07]  /*0140*/  IADD3 R7, R6, R7, RZ ;  /* 0x0000000706077210 */ /* 0x000fce0007ffe0ff */
.L_x_1:
[----:B------:R-:W1:Y:S01]  /*0150*/  LDC R9, c[0x0][0x244] ;  /* 0x00009100ff097b82 */ /* 0x000e620000000800 */
[----:B------:R-:W-:Y:S02]  /*0160*/  IADD3 R25, R8, UR4, RZ ;  /* 0x0000000408197c10 */ /* 0x000fe4000fffe0ff */
[----:B------:R-:W-:Y:S02]  /*0170*/  CS2R R12, SRZ ;  /* 0x00000000000c7805 */ /* 0x000fe4000001ff00 */
[----:B------:R-:W-:-:S03]  /*0180*/  CS2R R14, SRZ ;  /* 0x00000000000e7805 */ /* 0x000fc6000001ff00 */
[----:B------:R-:W2:Y:S08]  /*0190*/  LDC.64 R28, c[0x0][0x210] ;  /* 0x00008400ff1c7b82 */ /* 0x000eb00000000a00 */
[----:B------:R-:W3:Y:S08]  /*01a0*/  LDC.64 R26, c[0x0][0x218] ;  /* 0x00008600ff1a7b82 */ /* 0x000ef00000000a00 */
[----:B------:R-:W4:Y:S01]  /*01b0*/  LDC.64 R20, c[0x0][0x220] ;  /* 0x00008800ff147b82 */ /* 0x000f220000000a00 */
[----:B-1----:R-:W-:-:S07]  /*01c0*/  ISETP.GE.AND P1, PT, R25, R9, PT ;  /* 0x000000091900720c */ /* 0x002fce0003f26270 */
[----:B------:R-:W1:Y:S01]  /*01d0*/  LDC.64 R10, c[0x0][0x228] ;  /* 0x00008a00ff0a7b82 */ /* 0x000e620000000a00 */
[----:B--2---:R-:W-:-:S07]  /*01e0*/  IMAD.WIDE R28, R7, 0x2, R28 ;  /* 0x00000002071c7825 */ /* 0x004fce00078e021c */
[----:B------:R-:W2:Y:S01]  /*01f0*/  LDC.64 R16, c[0x0][0x230] ;  /* 0x00008c00ff107b82 */ /* 0x000ea20000000a00 */
[C---:B---3--:R-:W-:Y:S01]  /*0200*/  IMAD.WIDE R26, R7.reuse, 0x2, R26 ;  /* 0x00000002071a7825 */ /* 0x048fe200078e021a */
[----:B------:R-:W-:Y:S01]  /*0210*/  CS2R R18, SRZ ;  /* 0x0000000000127805 */ /* 0x000fe2000001ff00 */
[----:B------:R-:W3:Y:S04]  /*0220*/  @!P1 LDG.E.EF.64 R12, desc[UR6][R28.64] ;  /* 0x000000061c0c9981 */ /* 0x000ee8000c0e1b00 */
[----:B------:R3:W5:Y:S01]  /*0230*/  @!P1 LDG.E.EF.64 R14, desc[UR6][R26.64] ;  /* 0x000000061a0e9981 */ /* 0x000762000c0e1b00 */
[----:B----4-:R-:W-:Y:S01]  /*0240*/  IMAD.WIDE R22, R7, 0x2, R20 ;  /* 0x0000000207167825 */ /* 0x010fe200078e0214 */
[----:B------:R-:W-:-:S04]  /*0250*/  CS2R R20, SRZ ;  /* 0x0000000000147805 */ /* 0x000fc8000001ff00 */
[----:B------:R4:W5:Y:S01]  /*0260*/  @!P1 LDG.E.EF.64 R18, desc[UR6][R22.64] ;  /* 0x0000000616129981 */ /* 0x000962000c0e1b00 */
[----:B-1----:R-:W-:-:S05]  /*0270*/  IMAD.WIDE R10, R7, 0x2, R10 ;  /* 0x00000002070a7825 */ /* 0x002fca00078e020a */
[----:B------:R1:W5:Y:S01]  /*0280*/  @!P1 LDG.E.EF.64 R20, desc[UR6][R10.64] ;  /* 0x000000060a149981 */ /* 0x000362000c0e1b00 */
[----:B--2---:R-:W-:Y:S01]  /*0290*/  IMAD.WIDE R16, R25, 0x4, R16 ;  /* 0x0000000419107825 */ /* 0x004fe200078e0210 */
[----:B------:R-:W-:-:S10]  /*02a0*/  HFMA2.MMA R25, -RZ, RZ, 0, 0 ;  /* 0x00000000ff197435 */ /* 0x000fd400000001ff */
[----:B------:R2:W2:Y:S01]  /*02b0*/  @!P1 LDG.E.EL R25, desc[UR6][R16.64] ;  /* 0x0000000610199981 */ /* 0x0004a2000c2e1900 */
[----:B------:R-:W-:Y:S01]  /*02c0*/  UIADD3 UR4, UR4, 0x10, URZ ;  /* 0x0000001004047890 */ /* 0x000fe2000fffe03f */
[----:B------:R-:W-:-:S05]  /*02d0*/  IADD3 R7, R7, 0x10000, RZ ;  /* 0x0001000007077810 */ /* 0x000fca0007ffe0ff */
[----:B------:R-:W-:Y:S01]  /*02e0*/  ISETP.LE.AND P0, PT, R9, UR4, PT ;  /* 0x0000000409007c0c */ /* 0x000fe2000bf03270 */
[----:B---3--:R-:W-:Y:S02]  /*02f0*/  HADD2.F32 R26, -RZ, R13.H1_H1 ;  /* 0x3000000dff1a7230 */ /* 0x008fe40000004100 */
[----:B----4-:R-:W-:Y:S02]  /*0300*/  HADD2.F32 R22, -RZ, R12.H1_H1 ;  /* 0x3000000cff167230 */ /* 0x010fe40000004100 */
[----:B-----5:R-:W-:Y:S02]  /*0310*/  HADD2.F32 R23, -RZ, R14.H1_H1 ;  /* 0x3000000eff177230 */ /* 0x020fe40000004100 */
[----:B------:R-:W-:Y:S02]  /*0320*/  HADD2.F32 R13, -RZ, R13.H0_H0 ;  /* 0x2000000dff0d7230 */ /* 0x000fe40000004100 */
[----:B------:R-:W-:Y:S02]  /*0330*/  HADD2.F32 R28, -RZ, R15.H0_H0 ;  /* 0x2000000fff1c7230 */ /* 0x000fe40000004100 */
[----:B------:R-:W-:Y:S01]  /*0340*/  FADD R23, R22, R23 ;  /* 0x0000001716177221 */ /* 0x000fe20000000000 */
[----:B------:R-:W-:-:S02]  /*0350*/  HADD2.F32 R15, -RZ, R15.H1_H1 ;  /* 0x3000000fff0f7230 */ /* 0x000fc40000004100 */
[----:B-1----:R-:W-:Y:S02]  /*0360*/  HADD2.F32 R11, -RZ, R14.H0_H0 ;  /* 0x2000000eff0b7230 */ /* 0x002fe40000004100 */
[----:B------:R-:W-:Y:S01]  /*0370*/  FADD R9, R13, R28 ;  /* 0x0000001c0d097221 */ /* 0x000fe20000000000 */
[----:B------:R-:W-:Y:S02]  /*0380*/  HADD2.F32 R10, -RZ, R18.H1_H1 ;  /* 0x30000012ff0a7230 */ /* 0x000fe40000004100 */
[----:B------:R-:W-:Y:S01]  /*0390*/  FADD R26, R26, R15 ;  /* 0x0000000f1a1a7221 */ /* 0x000fe20000000000 */
[----:B------:R-:W-:Y:S02]  /*03a0*/  HADD2.F32 R12, -RZ, R12.H0_H0 ;  /* 0x2000000cff0c7230 */ /* 0x000fe40000004100 */
[----:B------:R-:W-:Y:S02]  /*03b0*/  HADD2.F32 R14, -RZ, R19.H0_H0 ;  /* 0x20000013ff0e7230 */ /* 0x000fe40000004100 */
[----:B------:R-:W-:Y:S01]  /*03c0*/  FADD R23, R10, R23 ;  /* 0x000000170a177221 */ /* 0x000fe20000000000 */
[----:B------:R-:W-:-:S02]  /*03d0*/  HADD2.F32 R10, -RZ, R20.H0_H0 ;  /* 0x20000014ff0a7230 */ /* 0x000fc40000004100 */
[----:B------:R-:W-:Y:S01]  /*03e0*/  FADD R15, R12, R11 ;  /* 0x0000000b0c0f7221 */ /* 0x000fe20000000000 */
[----:B------:R-:W-:Y:S02]  /*03f0*/  HADD2.F32 R13, -RZ, R19.H1_H1 ;  /* 0x30000013ff0d7230 */ /* 0x000fe40000004100 */
[----:B--2---:R-:W-:Y:S01]  /*0400*/  FADD R16, R14, R9 ;  /* 0x000000090e107221 */ /* 0x004fe20000000000 */
[----:B------:R-:W-:Y:S02]  /*0410*/  HADD2.F32 R18, -RZ, R18.H0_H0 ;  /* 0x20000012ff127230 */ /* 0x000fe40000004100 */
[----:B------:R-:W-:Y:S02]  /*0420*/  HADD2.F32 R12, -RZ, R21.H0_H0 ;  /* 0x20000015ff0c7230 */ /* 0x000fe40000004100 */
[----:B------:R-:W-:Y:S01]  /*0430*/  FADD R11, R13, R26 ;  /* 0x0000001a0d0b7221 */ /* 0x000fe20000000000 */
[----:B------:R-:W-:Y:S02]  /*0440*/  HADD2.F32 R14, -RZ, R21.H1_H1 ;  /* 0x30000015ff0e7230 */ /* 0x000fe40000004100 */
[----:B------:R-:W-:Y:S01]  /*0450*/  FADD R15, R18, R15 ;  /* 0x0000000f120f7221 */ /* 0x000fe20000000000 */
[----:B------:R-:W-:-:S02]  /*0460*/  HADD2.F32 R20, -RZ, R20.H1_H1 ;  /* 0x30000014ff147230 */ /* 0x000fc40000004100 */
[-C--:B------:R-:W-:Y:S01]  /*0470*/  FMUL R12, R12, R25.reuse ;  /* 0x000000190c0c7220 */ /* 0x080fe20000400000 */
[-C--:B------:R-:W-:Y:S01]  /*0480*/  FMUL R14, R14, R25.reuse ;  /* 0x000000190e0e7220 */ /* 0x080fe20000400000 */
[-C--:B------:R-:W-:Y:S01]  /*0490*/  FMUL R10, R10, R25.reuse ;  /* 0x000000190a0a7220 */ /* 0x080fe20000400000 */
[----:B------:R-:W-:Y:S01]  /*04a0*/  FMUL R20, R20, R25 ;  /* 0x0000001914147220 */ /* 0x000fe20000400000 */
[----:B------:R-:W-:Y:S01]  /*04b0*/  @!P1 FFMA R3, R16, R12, R3 ;  /* 0x0000000c10039223 */ /* 0x000fe20000000003 */
[----:B------:R-:W-:Y:S01]  /*04c0*/  @!P1 FFMA R4, R11, R14, R4 ;  /* 0x0000000e0b049223 */ /* 0x000fe20000000004 */
[----:B------:R-:W-:Y:S01]  /*04d0*/  @!P1 FFMA R24, R15, R10, R24 ;  /* 0x0000000a0f189223 */ /* 0x000fe20000000018 */
[----:B------:R-:W-:Y:S01]  /*04e0*/  @!P1 FFMA R2, R23, R20, R2 ;  /* 0x0000001417029223 */ /* 0x000fe20000000002 */
[----:B------:R-:W-:Y:S06]  /*04f0*/  @!P0 BRA `(.L_x_1) ;  /* 0xfffffffc00148947 */ /* 0x000fec000383ffff */
.L_x_0:
[----:B------:R-:W1:Y:S01]  /*0500*/  S2UR UR5, SR_CgaCtaId ;  /* 0x00000000000579c3 */ /* 0x000e620000008800 */
[----:B------:R-:W2:Y:S01]  /*0510*/  SHFL.BFLY PT, R9, R24, 0x10, 0x1f ;  /* 0x0e001f0018097f89 */ /* 0x000ea200000e0000 */
[----:B------:R-:W-:Y:S01]  /*0520*/  LOP3.LUT P0, RZ, R0, 0x10, RZ, 0xc0, !PT ;  /* 0x0000001000ff7812 */ /* 0x000fe2000780c0ff */
[----:B------:R-:W-:Y:S01]  /*0530*/  UMOV UR4, 0x400 ;  /* 0x0000040000047882 */ /* 0x000fe20000000000 */
[----:B------:R-:W-:Y:S01]  /*0540*/  SHF.R.U32.HI R10, RZ, 0x3, R0 ;  /* 0x00000003ff0a7819 */ /* 0x000fe20000011600 */
[----:B------:R-:W3:Y:S01]  /*0550*/  SHFL.BFLY PT, R11, R2, 0x10, 0x1f ;  /* 0x0e001f00020b7f89 */ /* 0x000ee200000e0000 */
[----:B------:R-:W-:Y:S02]  /*0560*/  SHF.L.U32 R7, R6, 0x5, RZ ;  /* 0x0000000506077819 */ /* 0x000fe400000006ff */
[----:B------:R-:W-:Y:S01]  /*0570*/  ISETP.GE.AND P1, PT, R0, 0x200, PT ;  /* 0x000002000000780c */ /* 0x000fe20003f26270 */
[----:B------:R-:W4:Y:S01]  /*0580*/  SHFL.BFLY PT, R8, R3, 0x10, 0x1f ;  /* 0x0e001f0003087f89 */ /* 0x000f2200000e0000 */
[----:B------:R-:W-:-:S02]  /*0590*/  LOP3.LUT R10, R7, 0x1c, R10, 0xf8, !PT ;  /* 0x0000001c070a7812 */ /* 0x000fc400078ef80a */
[----:B------:R-:W-:Y:S01]  /*05a0*/  SHF.L.U32 R14, R0, 0x2, RZ ;  /* 0x00000002000e7819 */ /* 0x000fe200000006ff */
[----:B------:R-:W5:Y:S01]  /*05b0*/  SHFL.BFLY PT, R13, R4, 0x10, 0x1f ;  /* 0x0e001f00040d7f89 */ /* 0x000f6200000e0000 */
[----:B-1----:R-:W-:Y:S01]  /*05c0*/  UPRMT UR4, UR5, 0x654, UR4 ;  /* 0x0000065405047896 */ /* 0x002fe20008000004 */
[----:B--2---:R-:W-:Y:S01]  /*05d0*/  FADD R15, R9, R24 ;  /* 0x00000018090f7221 */ /* 0x004fe20000000000 */
[----:B---3--:R-:W-:Y:S01]  /*05e0*/  FADD R11, R11, R2 ;  /* 0x000000020b0b7221 */ /* 0x008fe20000000000 */
[----:B----4-:R-:W-:-:S06]  /*05f0*/  FADD R17, R8, R3 ;  /* 0x0000000308117221 */ /* 0x010fcc0000000000 */
[----:B------:R-:W-:Y:S01]  /*0600*/  @!P0 STS [R10+UR4], R15 ;  /* 0x0000000f0a008988 */ /* 0x000fe20008000804 */
[----:B-----5:R-:W-:-:S03]  /*0610*/  FADD R13, R13, R4 ;  /* 0x000000040d0d7221 */ /* 0x020fc60000000000 */
[----:B------:R-:W-:Y:S04]  /*0620*/  @!P0 STS [R10+UR4+0x20], R11 ;  /* 0x0000200b0a008988 */ /* 0x000fe80008000804 */
[----:B------:R-:W-:Y:S04]  /*0630*/  @!P0 STS [R10+UR4+0x40], R17 ;  /* 0x000040110a008988 */ /* 0x000fe80008000804 */
[----:B------:R-:W-:Y:S01]  /*0640*/  @!P0 STS [R10+UR4+0x60], R13 ;  /* 0x0000600d0a008988 */ /* 0x000fe20008000804 */
[----:B------:R-:W-:Y:S01]  /*0650*/  BAR.SYNC.DEFER_BLOCKING 0x0 ;  /* 0x0000000000007b1d */ /* 0x000fe20000010000 */
[----:B------:R-:W-:-:S04]  /*0660*/  LOP3.LUT P0, RZ, R0, 0x7, RZ, 0xc0, !PT ;  /* 0x0000000700ff7812 */ /* 0x000fc8000780c0ff */
[----:B------:R-:W-:Y:S01]  /*0670*/  ISETP.LT.AND P0, PT, R0, 0x200, !P0 ;  /* 0x000002000000780c */ /* 0x000fe20004701270 */
[----:B------:R-:W1:Y:S04]  /*0680*/  @!P1 LDS R2, [R14+UR4] ;  /* 0x000000040e029984 */ /* 0x000e680008000800 */
[----:B------:R-:W2:Y:S04]  /*0690*/  @!P1 LDS R12, [R14+UR4+0x400] ;  /* 0x000400040e0c9984 */ /* 0x000ea80008000800 */
[----:B-1----:R-:W1:Y:S04]  /*06a0*/  SHFL.BFLY PT, R3, R2, 0x4, 0x1f ;  /* 0x0c801f0002037f89 */ /* 0x002e6800000e0000 */
[----:B--2---:R-:W2:Y:S01]  /*06b0*/  SHFL.BFLY PT, R9, R12, 0x4, 0x1f ;  /* 0x0c801f000c097f89 */ /* 0x004ea200000e0000 */
[----:B-1----:R-:W-:Y:S01]  /*06c0*/  FADD R3, R2, R3 ;  /* 0x0000000302037221 */ /* 0x002fe20000000000 */
[----:B------:R-:W-:Y:S01]  /*06d0*/  LOP3.LUT R2, R0, 0x3f, RZ, 0xc0, !PT ;  /* 0x0000003f00027812 */ /* 0x000fe200078ec0ff */
[----:B--2---:R-:W-:-:S03]  /*06e0*/  FADD R8, R12, R9 ;  /* 0x000000090c087221 */ /* 0x004fc60000000000 */
[----:B------:R-:W1:Y:S04]  /*06f0*/  SHFL.BFLY PT, R4, R3, 0x2, 0x1f ;  /* 0x0c401f0003047f89 */ /* 0x000e6800000e0000 */
[----:B------:R-:W2:Y:S01]  /*0700*/  SHFL.BFLY PT, R9, R8, 0x2, 0x1f ;  /* 0x0c401f0008097f89 */ /* 0x000ea200000e0000 */
[----:B-1----:R-:W-:Y:S01]  /*0710*/  FADD R4, R3, R4 ;  /* 0x0000000403047221 */ /* 0x002fe20000000000 */
[----:B------:R-:W-:Y:S01]  /*0720*/  IADD3 R3, R7, UR4, RZ ;  /* 0x0000000407037c10 */ /* 0x000fe2000fffe0ff */
[----:B--2---:R-:W-:-:S03]  /*0730*/  FADD R11, R8, R9 ;  /* 0x00000009080b7221 */ /* 0x004fc60000000000 */
[----:B------:R-:W1:Y:S01]  /*0740*/  SHFL.BFLY PT, R9, R4, 0x1, 0x1f ;  /* 0x0c201f0004097f89 */ /* 0x000e6200000e0000 */
[----:B------:R-:W-:-:S03]  /*0750*/  IMAD R3, R6, -0x1c, R3 ;  /* 0xffffffe406037824 */ /* 0x000fc600078e0203 */
[----:B------:R-:W2:Y:S01]  /*0760*/  SHFL.BFLY PT, R10, R11, 0x1, 0x1f ;  /* 0x0c201f000b0a7f89 */ /* 0x000ea200000e0000 */
[----:B-1----:R-:W-:Y:S01]  /*0770*/  FADD R12, R4, R9 ;  /* 0x00000009040c7221 */ /* 0x002fe20000000000 */
[----:B------:R-:W-:Y:S01]  /*0780*/  LEA R4, R2, UR4, 0x2 ;  /* 0x0000000402047c11 */ /* 0x000fe2000f8e10ff */
[----:B--2---:R-:W-:-:S03]  /*0790*/  FADD R13, R11, R10 ;  /* 0x0000000a0b0d7221 */ /* 0x004fc60000000000 */
[----:B------:R-:W-:Y:S04]  /*07a0*/  @P0 STS [R14+UR4], R12 ;  /* 0x0000000c0e000988 */ /* 0x000fe80008000804 */
[----:B------:R-:W-:Y:S01]  /*07b0*/  @P0 STS [R14+UR4+0x400], R13 ;  /* 0x0004000d0e000988 */ /* 0x000fe20008000804 */
[----:B------:R-:W-:Y:S01]  /*07c0*/  BAR.SYNC.DEFER_BLOCKING 0x0 ;  /* 0x0000000000007b1d */ /* 0x000fe20000010000 */
[----:B------:R-:W-:-:S05]  /*07d0*/  LOP3.LUT P0, RZ, R0, 0xc0, RZ, 0xc0, !PT ;  /* 0x000000c000ff7812 */ /* 0x000fca000780c0ff */
[----:B------:R-:W-:Y:S04]  /*07e0*/  LDS R8, [R7+UR4] ;  /* 0x0000000407087984 */ /* 0x000fe80008000800 */
[----:B------:R-:W-:Y:S04]  /*07f0*/  LDS R9, [R7+UR4+0x20] ;  /* 0x0000200407097984 */ /* 0x000fe80008000800 */
[----:B------:R-:W-:Y:S04]  /*0800*/  LDS R10, [R7+UR4+0x40] ;  /* 0x00004004070a7984 */ /* 0x000fe80008000800 */
[----:B------:R-:W1:Y:S01]  /*0810*/  LDS R11, [R7+UR4+0x60] ;  /* 0x00006004070b7984 */ /* 0x000e620008000800 */
[----:B------:R-:W-:Y:S06]  /*0820*/  BAR.SYNC.DEFER_BLOCKING 0x0 ;  /* 0x0000000000007b1d */ /* 0x000fec0000010000 */
[----:B-1----:R1:W-:Y:S02]  /*0830*/  STS.128 [R3], R8 ;  /* 0x0000000803007388 */ /* 0x0023e40000000c00 */
[----:B------:R-:W-:Y:S06]  /*0840*/  BAR.SYNC.DEFER_BLOCKING 0x0 ;  /* 0x0000000000007b1d */ /* 0x000fec0000010000 */
[----:B-1----:R-:W-:Y:S05]  /*0850*/  @P0 EXIT ;  /* 0x000000000000094d */ /* 0x002fea0003800000 */
[----:B------:R-:W0:Y:S01]  /*0860*/  LDS R4, [R4] ;  /* 0x0000000004047984 */ /* 0x000e220000000800 */
[----:B------:R-:W1:Y:S01]  /*0870*/  LDC.64 R2, c[0x0][0x238] ;  /* 0x00008e00ff027b82 */ /* 0x000e620000000a00 */
[----:B------:R-:W-:-:S05]  /*0880*/  LOP3.LUT R5, R5, 0x3f, R0, 0xf8, !PT ;  /* 0x0000003f05057812 */ /* 0x000fca00078ef800 */
[----:B-1----:R-:W-:Y:S01]  /*0890*/  IMAD.WIDE R2, R5, 0x2, R2 ;  /* 0x0000000205027825 */ /* 0x002fe200078e0202 */
[----:B0-----:R-:W-:-:S05]  /*08a0*/  F2FP.F16.F32.PACK_AB R0, RZ, R4 ;  /* 0x00000004ff00723e */ /* 0x001fca00000000ff */
[----:B------:R-:W-:Y:S01]  /*08b0*/  STG.E.U16 desc[UR6][R2.64], R0 ;  /* 0x0000000002007986 */ /* 0x000fe2000c101506 */
[----:B------:R-:W-:Y:S05]  /*08c0*/  EXIT ;  /* 0x000000000000794d */ /* 0x000fea0003800000 */
.L_x_2:
[----:B------:R-:W-:-:S00]  /*08d0*/  BRA `(.L_x_2) ;  /* 0xfffffffc00fc7947 */ /* 0x000fc0000383ffff */
[----:B------:R-:W-:-:S00]  /*08e0*/  NOP ;  /* 0x0000000000007918 */ /* 0x000fc00000000000 */
        /* <DEDUP_REMOVED lines=9> */
.L_x_3:


//--------------------- .nv.shared.triton_red_fused__to_copy_add_mul_sum_11 --------------------------
	.section	.nv.shared.triton_red_fused__to_copy_add_mul_sum_11,"aw",@nobits
	.sectionflags	@""
	.align	16
	.zero		1024


//--------------------- .nv.constant0.triton_red_fused__to_copy_add_mul_sum_11 --------------------------
	.section	.nv.constant0.triton_red_fused__to_copy_add_mul_sum_11,"a",@progbits
	.sectionflags	@""
	.align	4
.nv.constant0.triton_red_fused__to_copy_add_mul_sum_11:
	.zero		592
